//
// Generated by NVIDIA NVVM Compiler
//
// Compiler Build ID: CL-36424714
// Cuda compilation tools, release 13.0, V13.0.88
// Based on NVVM 20.0.0
//

.version 9.0
.target sm_100
.address_size 64

	// .globl	_Z14inclusive_scanILi256EEvPfS0_S0_S0_i
.global .align 4 .u32 blockCounter;
// _ZZ14inclusive_scanILi256EEvPfS0_S0_S0_iE3bid has been demoted
// _ZZ14inclusive_scanILi256EEvPfS0_S0_S0_iE5s_sum has been demoted

.visible .entry _Z14inclusive_scanILi256EEvPfS0_S0_S0_i(
	.param .u64 .ptr .align 1 _Z14inclusive_scanILi256EEvPfS0_S0_S0_i_param_0,
	.param .u64 .ptr .align 1 _Z14inclusive_scanILi256EEvPfS0_S0_S0_i_param_1,
	.param .u64 .ptr .align 1 _Z14inclusive_scanILi256EEvPfS0_S0_S0_i_param_2,
	.param .u64 .ptr .align 1 _Z14inclusive_scanILi256EEvPfS0_S0_S0_i_param_3,
	.param .u32 _Z14inclusive_scanILi256EEvPfS0_S0_S0_i_param_4
)
{
	.reg .pred 	%p<31>;
	.reg .b32 	%r<41>;
	.reg .b32 	%f<46>;
	.reg .b64 	%rd<21>;
	// demoted variable
	.shared .align 4 .u32 _ZZ14inclusive_scanILi256EEvPfS0_S0_S0_iE3bid;
	// demoted variable
	.shared .align 4 .b8 _ZZ14inclusive_scanILi256EEvPfS0_S0_S0_iE5s_sum[32];
	ld.param.u64 	%rd3, [_Z14inclusive_scanILi256EEvPfS0_S0_S0_i_param_0];
	ld.param.u64 	%rd4, [_Z14inclusive_scanILi256EEvPfS0_S0_S0_i_param_1];
	ld.param.u64 	%rd5, [_Z14inclusive_scanILi256EEvPfS0_S0_S0_i_param_2];
	ld.param.u64 	%rd6, [_Z14inclusive_scanILi256EEvPfS0_S0_S0_i_param_3];
	ld.param.u32 	%r10, [_Z14inclusive_scanILi256EEvPfS0_S0_S0_i_param_4];
	cvta.to.global.u64 	%rd1, %rd5;
	cvta.to.global.u64 	%rd2, %rd6;
	mov.u32 	%r1, %tid.x;
	setp.ne.s32 	%p1, %r1, 0;
	@%p1 bra 	$L__BB0_2;
	atom.global.add.u32 	%r11, [blockCounter], 1;
	st.shared.u32 	[_ZZ14inclusive_scanILi256EEvPfS0_S0_S0_iE3bid], %r11;
$L__BB0_2:
	bar.sync 	0;
	ld.shared.u32 	%r12, [_ZZ14inclusive_scanILi256EEvPfS0_S0_S0_iE3bid];
	shl.b32 	%r13, %r12, 8;
	add.s32 	%r2, %r13, %r1;
	bar.sync 	0;
	and.b32  	%r3, %r1, 31;
	setp.ge.s32 	%p2, %r2, %r10;
	mov.f32 	%f42, 0f00000000;
	@%p2 bra 	$L__BB0_4;
	cvta.to.global.u64 	%rd7, %rd3;
	mul.wide.s32 	%rd8, %r2, 4;
	add.s64 	%rd9, %rd7, %rd8;
	ld.global.f32 	%f42, [%rd9];
$L__BB0_4:
	mov.b32 	%r14, %f42;
	shfl.sync.up.b32	%r15|%p3, %r14, 1, 0, -1;
	mov.b32 	%f12, %r15;
	setp.eq.s32 	%p4, %r3, 0;
	add.f32 	%f13, %f42, %f12;
	selp.f32 	%f14, %f42, %f13, %p4;
	mov.b32 	%r16, %f14;
	shfl.sync.up.b32	%r17|%p5, %r16, 2, 0, -1;
	mov.b32 	%f15, %r17;
	setp.lt.u32 	%p6, %r3, 2;
	add.f32 	%f16, %f14, %f15;
	selp.f32 	%f17, %f14, %f16, %p6;
	mov.b32 	%r18, %f17;
	shfl.sync.up.b32	%r19|%p7, %r18, 4, 0, -1;
	mov.b32 	%f18, %r19;
	setp.lt.u32 	%p8, %r3, 4;
	add.f32 	%f19, %f17, %f18;
	selp.f32 	%f20, %f17, %f19, %p8;
	mov.b32 	%r20, %f20;
	shfl.sync.up.b32	%r21|%p9, %r20, 8, 0, -1;
	mov.b32 	%f21, %r21;
	setp.lt.u32 	%p10, %r3, 8;
	add.f32 	%f22, %f20, %f21;
	selp.f32 	%f23, %f20, %f22, %p10;
	mov.b32 	%r22, %f23;
	shfl.sync.up.b32	%r23|%p11, %r22, 16, 0, -1;
	mov.b32 	%f24, %r23;
	setp.lt.u32 	%p12, %r3, 16;
	add.f32 	%f3, %f23, %f24;
	selp.f32 	%f44, %f23, %f3, %p12;
	setp.ne.s32 	%p13, %r3, 31;
	shr.u32 	%r24, %r1, 3;
	and.b32  	%r25, %r24, 124;
	mov.u32 	%r26, _ZZ14inclusive_scanILi256EEvPfS0_S0_S0_iE5s_sum;
	add.s32 	%r4, %r26, %r25;
	@%p13 bra 	$L__BB0_6;
	st.shared.f32 	[%r4], %f3;
$L__BB0_6:
	bar.sync 	0;
	setp.gt.u32 	%p14, %r1, 31;
	@%p14 bra 	$L__BB0_10;
	setp.gt.u32 	%p15, %r3, 7;
	shl.b32 	%r27, %r3, 2;
	add.s32 	%r5, %r26, %r27;
	mov.f32 	%f43, 0f00000000;
	@%p15 bra 	$L__BB0_9;
	ld.shared.f32 	%f43, [%r5];
$L__BB0_9:
	setp.lt.u32 	%p16, %r3, 8;
	setp.lt.u32 	%p17, %r3, 4;
	setp.lt.u32 	%p18, %r3, 2;
	setp.eq.s32 	%p19, %r3, 0;
	mov.b32 	%r29, %f43;
	shfl.sync.up.b32	%r30|%p20, %r29, 1, 0, -1;
	mov.b32 	%f26, %r30;
	add.f32 	%f27, %f43, %f26;
	selp.f32 	%f28, %f43, %f27, %p19;
	mov.b32 	%r31, %f28;
	shfl.sync.up.b32	%r32|%p21, %r31, 2, 0, -1;
	mov.b32 	%f29, %r32;
	add.f32 	%f30, %f28, %f29;
	selp.f32 	%f31, %f28, %f30, %p18;
	mov.b32 	%r33, %f31;
	shfl.sync.up.b32	%r34|%p22, %r33, 4, 0, -1;
	mov.b32 	%f32, %r34;
	add.f32 	%f33, %f31, %f32;
	selp.f32 	%f34, %f31, %f33, %p17;
	selp.f32 	%f35, %f34, 0f00000000, %p16;
	st.shared.f32 	[%r5], %f35;
$L__BB0_10:
	setp.lt.u32 	%p23, %r1, 32;
	bar.sync 	0;
	@%p23 bra 	$L__BB0_12;
	ld.shared.f32 	%f36, [%r4+-4];
	add.f32 	%f44, %f44, %f36;
$L__BB0_12:
	bar.sync 	0;
	ld.shared.u32 	%r40, [_ZZ14inclusive_scanILi256EEvPfS0_S0_S0_iE3bid];
	setp.lt.s32 	%p24, %r40, 1;
	@%p24 bra 	$L__BB0_14;
$L__BB0_13:
	add.s32 	%r35, %r40, -1;
	mul.wide.u32 	%rd10, %r35, 4;
	add.s64 	%rd11, %rd2, %rd10;
	atom.global.add.f32 	%f37, [%rd11], 0f00000000;
	setp.eq.f32 	%p25, %f37, 0f00000000;
	ld.shared.u32 	%r40, [_ZZ14inclusive_scanILi256EEvPfS0_S0_S0_iE3bid];
	setp.gt.s32 	%p26, %r40, 0;
	and.pred  	%p27, %p25, %p26;
	@%p27 bra 	$L__BB0_13;
$L__BB0_14:
	setp.lt.s32 	%p28, %r40, 1;
	mov.f32 	%f45, 0f00000000;
	@%p28 bra 	$L__BB0_16;
	add.s32 	%r37, %r40, -1;
	mul.wide.u32 	%rd12, %r37, 4;
	add.s64 	%rd13, %rd1, %rd12;
	ld.global.f32 	%f45, [%rd13];
$L__BB0_16:
	setp.ge.s32 	%p29, %r2, %r10;
	@%p29 bra 	$L__BB0_18;
	add.f32 	%f39, %f44, %f45;
	cvta.to.global.u64 	%rd14, %rd4;
	mul.wide.s32 	%rd15, %r2, 4;
	add.s64 	%rd16, %rd14, %rd15;
	st.global.f32 	[%rd16], %f39;
$L__BB0_18:
	setp.ne.s32 	%p30, %r1, 255;
	@%p30 bra 	$L__BB0_20;
	add.f32 	%f40, %f44, %f45;
	mul.wide.s32 	%rd17, %r40, 4;
	add.s64 	%rd18, %rd1, %rd17;
	st.global.f32 	[%rd18], %f40;
	membar.gl;
	ld.shared.u32 	%r38, [_ZZ14inclusive_scanILi256EEvPfS0_S0_S0_iE3bid];
	mul.wide.s32 	%rd19, %r38, 4;
	add.s64 	%rd20, %rd2, %rd19;
	atom.global.add.f32 	%f41, [%rd20], 0f3F800000;
$L__BB0_20:
	ret;

}


// ===== COMPILED SASS (sm_100) =====

	.target	sm_100

	.elftype	@"ET_EXEC"


//--------------------- .note.nv.tkinfo           --------------------------
	.section	.note.nv.tkinfo,"",@"SHT_NOTE"
	.sectionflags	@"SHF_NOTE_NV_TKINFO"
	.tkinfo
        /*0018*/ 	.word	0x00000002
        /*0030*/ 	.string	""
        /*0030*/ 	.string	"ptxas"
        /*0030*/ 	.string	"Cuda compilation tools, release 13.0, V13.0.88"
        /*0030*/ 	.string	"Build cuda_13.0.r13.0/compiler.36424714_0"
        /*0030*/ 	.string	"-arch sm_100 -m 64 "



//--------------------- .note.nv.cuinfo           --------------------------
	.section	.note.nv.cuinfo,"",@"SHT_NOTE"
	.sectionflags	@"SHF_NOTE_NV_CUINFO"
        /*0018*/ 	.short	0x0002
        /*001a*/ 	.short	0x0064
        /*001c*/ 	.short	0x0082
	.zero		2


//--------------------- .nv.info                  --------------------------
	.section	.nv.info,"",@"SHT_CUDA_INFO"
	.align	4


	//----- nvinfo : EIATTR_REGCOUNT
	.align		4
        /*0000*/ 	.byte	0x04, 0x2f
        /*0002*/ 	.short	(.L_2 - .L_1)
	.align		4
.L_1:
        /*0004*/ 	.word	index@(_Z14inclusive_scanILi256EEvPfS0_S0_S0_i)
        /*0008*/ 	.word	0x0000000f


	//----- nvinfo : EIATTR_FRAME_SIZE
	.align		4
.L_2:
        /*000c*/ 	.byte	0x04, 0x11
        /*000e*/ 	.short	(.L_4 - .L_3)
	.align		4
.L_3:
        /*0010*/ 	.word	index@(_Z14inclusive_scanILi256EEvPfS0_S0_S0_i)
        /*0014*/ 	.word	0x00000000


	//----- nvinfo : EIATTR_MIN_STACK_SIZE
	.align		4
.L_4:
        /*0018*/ 	.byte	0x04, 0x12
        /*001a*/ 	.short	(.L_6 - .L_5)
	.align		4
.L_5:
        /*001c*/ 	.word	index@(_Z14inclusive_scanILi256EEvPfS0_S0_S0_i)
        /*0020*/ 	.word	0x00000000
.L_6:


//--------------------- .nv.compat                --------------------------
	.section	.nv.compat,"",@"SHT_CUDA_COMPAT_INFO"
	.align	4
        /*0000*/ 	.byte	0x02, 0x09, 0x00, 0x00, 0x02, 0x02, 0x01, 0x00, 0x02, 0x05, 0x05, 0x00, 0x03, 0x07, 0x01, 0x01
        /*0010*/ 	.byte	0x02, 0x03, 0x00, 0x00, 0x02, 0x06, 0x01, 0x00, 0x04, 0x0b, 0x08, 0x00, 0x09, 0x00, 0x00, 0x00
        /*0020*/ 	.byte	0x00, 0x00, 0x00, 0x00


//--------------------- .nv.info._Z14inclusive_scanILi256EEvPfS0_S0_S0_i --------------------------
	.section	.nv.info._Z14inclusive_scanILi256EEvPfS0_S0_S0_i,"",@"SHT_CUDA_INFO"
	.sectionflags	@""
	.align	4


	//----- nvinfo : EIATTR_CUDA_API_VERSION
	.align		4
        /*0000*/ 	.byte	0x04, 0x37
        /*0002*/ 	.short	(.L_8 - .L_7)
.L_7:
        /*0004*/ 	.word	0x00000082


	//----- nvinfo : EIATTR_KPARAM_INFO
	.align		4
.L_8:
        /*0008*/ 	.byte	0x04, 0x17
        /*000a*/ 	.short	(.L_10 - .L_9)
.L_9:
        /*000c*/ 	.word	0x00000000
        /*0010*/ 	.short	0x0004
        /*0012*/ 	.short	0x0020
        /*0014*/ 	.byte	0x00, 0xf0, 0x11, 0x00


	//----- nvinfo : EIATTR_KPARAM_INFO
	.align		4
.L_10:
        /*0018*/ 	.byte	0x04, 0x17
        /*001a*/ 	.short	(.L_12 - .L_11)
.L_11:
        /*001c*/ 	.word	0x00000000
        /*0020*/ 	.short	0x0003
        /*0022*/ 	.short	0x0018
        /*0024*/ 	.byte	0x00, 0xf5, 0x21, 0x00


	//----- nvinfo : EIATTR_KPARAM_INFO
	.align		4
.L_12:
        /*0028*/ 	.byte	0x04, 0x17
        /*002a*/ 	.short	(.L_14 - .L_13)
.L_13:
        /*002c*/ 	.word	0x00000000
        /*0030*/ 	.short	0x0002
        /*0032*/ 	.short	0x0010
        /*0034*/ 	.byte	0x00, 0xf5, 0x21, 0x00


	//----- nvinfo : EIATTR_KPARAM_INFO
	.align		4
.L_14:
        /*0038*/ 	.byte	0x04, 0x17
        /*003a*/ 	.short	(.L_16 - .L_15)
.L_15:
        /*003c*/ 	.word	0x00000000
        /*0040*/ 	.short	0x0001
        /*0042*/ 	.short	0x0008
        /*0044*/ 	.byte	0x00, 0xf5, 0x21, 0x00


	//----- nvinfo : EIATTR_KPARAM_INFO
	.align		4
.L_16:
        /*0048*/ 	.byte	0x04, 0x17
        /*004a*/ 	.short	(.L_18 - .L_17)
.L_17:
        /*004c*/ 	.word	0x00000000
        /*0050*/ 	.short	0x0000
        /*0052*/ 	.short	0x0000
        /*0054*/ 	.byte	0x00, 0xf5, 0x21, 0x00


	//----- nvinfo : EIATTR_SPARSE_MMA_MASK
	.align		4
.L_18:
        /*0058*/ 	.byte	0x03, 0x50
        /*005a*/ 	.short	0x0000


	//----- nvinfo : EIATTR_MAXREG_COUNT
	.align		4
        /*005c*/ 	.byte	0x03, 0x1b
        /*005e*/ 	.short	0x00ff


	//----- nvinfo : EIATTR_NUM_BARRIERS
	.align		4
        /*0060*/ 	.byte	0x02, 0x4c
        /*0062*/ 	.byte	0x01
	.zero		1


	//----- nvinfo : EIATTR_MERCURY_ISA_VERSION
	.align		4
        /*0064*/ 	.byte	0x03, 0x5f
        /*0066*/ 	.short	0x0101


	//----- nvinfo : EIATTR_COOP_GROUP_MASK_REGIDS
	.align		4
        /*0068*/ 	.byte	0x04, 0x29
        /*006a*/ 	.short	(.L_20 - .L_19)


	//   ....[0]....
.L_19:
        /*006c*/ 	.word	0xffffffff


	//   ....[1]....
        /*0070*/ 	.word	0xffffffff


	//   ....[2]....
        /*0074*/ 	.word	0xffffffff


	//   ....[3]....
        /*0078*/ 	.word	0xffffffff


	//   ....[4]....
        /*007c*/ 	.word	0xffffffff


	//   ....[5]....
        /*0080*/ 	.word	0xffffffff


	//   ....[6]....
        /*0084*/ 	.word	0xffffffff


	//   ....[7]....
        /*0088*/ 	.word	0xffffffff


	//   ....[8]....
        /*008c*/ 	.word	0x05000007


	//   ....[9]....
        /*0090*/ 	.word	0x05000007


	//   ....[10]....
        /*0094*/ 	.word	0x05000007


	//----- nvinfo : EIATTR_COOP_GROUP_INSTR_OFFSETS
	.align		4
.L_20:
        /*0098*/ 	.byte	0x04, 0x28
        /*009a*/ 	.short	(.L_22 - .L_21)


	//   ....[0]....
.L_21:
        /*009c*/ 	.word	0x00000260


	//   ....[1]....
        /*00a0*/ 	.word	0x00000280


	//   ....[2]....
        /*00a4*/ 	.word	0x000002a0


	//   ....[3]....
        /*00a8*/ 	.word	0x000002c0


	//   ....[4]....
        /*00ac*/ 	.word	0x000002e0


	//   ....[5]....
        /*00b0*/ 	.word	0x000003b0


	//   ....[6]....
        /*00b4*/ 	.word	0x000003d0


	//   ....[7]....
        /*00b8*/ 	.word	0x000003f0


	//   ....[8]....
        /*00bc*/ 	.word	0x00000780


	//   ....[9]....
        /*00c0*/ 	.word	0x000007e0


	//   ....[10]....
        /*00c4*/ 	.word	0x00000840


	//----- nvinfo : EIATTR_VRC_CTA_INIT_COUNT
	.align		4
.L_22:
        /*00c8*/ 	.byte	0x02, 0x4a
	.zero		1
	.zero		1


	//----- nvinfo : EIATTR_EXIT_INSTR_OFFSETS
	.align		4
        /*00cc*/ 	.byte	0x04, 0x1c
        /*00ce*/ 	.short	(.L_24 - .L_23)


	//   ....[0]....
.L_23:
        /*00d0*/ 	.word	0x00000640


	//   ....[1]....
        /*00d4*/ 	.word	0x00000720


	//----- nvinfo : EIATTR_CRS_STACK_SIZE
	.align		4
.L_24:
        /*00d8*/ 	.byte	0x04, 0x1e
        /*00da*/ 	.short	(.L_26 - .L_25)
.L_25:
        /*00dc*/ 	.word	0x00000000


	//----- nvinfo : EIATTR_CBANK_PARAM_SIZE
	.align		4
.L_26:
        /*00e0*/ 	.byte	0x03, 0x19
        /*00e2*/ 	.short	0x0024


	//----- nvinfo : EIATTR_PARAM_CBANK
	.align		4
        /*00e4*/ 	.byte	0x04, 0x0a
        /*00e6*/ 	.short	(.L_28 - .L_27)
	.align		4
.L_27:
        /*00e8*/ 	.word	index@(.nv.constant0._Z14inclusive_scanILi256EEvPfS0_S0_S0_i)
        /*00ec*/ 	.short	0x0380
        /*00ee*/ 	.short	0x0024


	//----- nvinfo : EIATTR_SW_WAR
	.align		4
.L_28:
        /*00f0*/ 	.byte	0x04, 0x36
        /*00f2*/ 	.short	(.L_30 - .L_29)
.L_29:
        /*00f4*/ 	.word	0x00000008
.L_30:


//--------------------- .nv.callgraph             --------------------------
	.section	.nv.callgraph,"",@"SHT_CUDA_CALLGRAPH"
	.align	4
	.sectionentsize	8
	.align		4
        /*0000*/ 	.word	0x00000000
	.align		4
        /*0004*/ 	.word	0xffffffff
	.align		4
        /*0008*/ 	.word	0x00000000
	.align		4
        /*000c*/ 	.word	0xfffffffe
	.align		4
        /*0010*/ 	.word	0x00000000
	.align		4
        /*0014*/ 	.word	0xfffffffd
	.align		4
        /*0018*/ 	.word	0x00000000
	.align		4
        /*001c*/ 	.word	0xfffffffc


//--------------------- .nv.constant4             --------------------------
	.section	.nv.constant4,"a",@progbits
	.align	8
	.align		8
.nv.constant4:
        /*0000*/ 	.dword	blockCounter


//--------------------- .text._Z14inclusive_scanILi256EEvPfS0_S0_S0_i --------------------------
	.section	.text._Z14inclusive_scanILi256EEvPfS0_S0_S0_i,"ax",@progbits
	.align	128
        .global         _Z14inclusive_scanILi256EEvPfS0_S0_S0_i
        .type           _Z14inclusive_scanILi256EEvPfS0_S0_S0_i,@function
        .size           _Z14inclusive_scanILi256EEvPfS0_S0_S0_i,(.L_x_13 - _Z14inclusive_scanILi256EEvPfS0_S0_S0_i)
        .other          _Z14inclusive_scanILi256EEvPfS0_S0_S0_i,@"STO_CUDA_ENTRY STV_DEFAULT"
_Z14inclusive_scanILi256EEvPfS0_S0_S0_i:
.text._Z14inclusive_scanILi256EEvPfS0_S0_S0_i:
[----:B------:R-:W-:Y:S01]  /*0000*/  LDC R1, c[0x0][0x37c] ;  /* 0x0000df00ff017b82 */ /* 0x000fe20000000800 */
[----:B------:R-:W0:Y:S01]  /*0010*/  S2R R0, SR_TID.X ;  /* 0x0000000000007919 */ /* 0x000e220000002100 */
[----:B------:R-:W1:Y:S01]  /*0020*/  LDCU.64 UR6, c[0x0][0x358] ;  /* 0x00006b00ff0677ac */ /* 0x000e620008000a00 */
[----:B------:R-:W-:Y:S01]  /*0030*/  BSSY.RECONVERGENT B0, `(.L_x_0) ;  /* 0x000000a000007945 */ /* 0x000fe20003800200 */
[----:B0-----:R-:W-:-:S13]  /*0040*/  ISETP.NE.AND P0, PT, R0, RZ, PT ;  /* 0x000000ff0000720c */ /* 0x001fda0003f05270 */
[----:B-1----:R-:W-:Y:S05]  /*0050*/  @P0 BRA `(.L_x_1) ;  /* 0x00000000001c0947 */ /* 0x002fea0003800000 */
[----:B------:R-:W0:Y:S01]  /*0060*/  LDC.64 R2, c[0x4][RZ] ;  /* 0x01000000ff027b82 */ /* 0x000e220000000a00 */
[----:B------:R-:W-:-:S05]  /*0070*/  IMAD.MOV.U32 R5, RZ, RZ, 0x1 ;  /* 0x00000001ff057424 */ /* 0x000fca00078e00ff */
[----:B0-----:R-:W2:Y:S02]  /*0080*/  ATOMG.E.ADD.STRONG.GPU PT, R2, desc[UR6][R2.64], R5 ;  /* 0x80000005020279a8 */ /* 0x001ea400081ef106 */
[----:B------:R-:W0:Y:S01]  /*0090*/  S2UR UR5, SR_CgaCtaId ;  /* 0x00000000000579c3 */ /* 0x000e220000008800 */
[----:B------:R-:W-:Y:S02]  /*00a0*/  UMOV UR4, 0x400 ;  /* 0x0000040000047882 */ /* 0x000fe40000000000 */
[----:B0-----:R-:W-:-:S09]  /*00b0*/  ULEA UR4, UR5, UR4, 0x18 ;  /* 0x0000000405047291 */ /* 0x001fd2000f8ec0ff */
[----:B--2---:R0:W-:Y:S03]  /*00c0*/  STS [UR4], R2 ;  /* 0x00000002ff007988 */ /* 0x0041e60008000804 */
.L_x_1:
[----:B------:R-:W-:Y:S05]  /*00d0*/  BSYNC.RECONVERGENT B0 ;  /* 0x0000000000007941 */ /* 0x000fea0003800200 */
.L_x_0:
[----:B------:R-:W1:Y:S08]  /*00e0*/  S2UR UR5, SR_CgaCtaId ;  /* 0x00000000000579c3 */ /* 0x000e700000008800 */
[----:B------:R-:W-:Y:S01]  /*00f0*/  BAR.SYNC.DEFER_BLOCKING 0x0 ;  /* 0x0000000000007b1d */ /* 0x000fe20000010000 */
[----:B------:R-:W-:-:S05]  /*0100*/  HFMA2 R8, -RZ, RZ, 0, 0 ;  /* 0x00000000ff087431 */ /* 0x000fca00000001ff */
[----:B------:R-:W-:Y:S01]  /*0110*/  UMOV UR4, 0x400 ;  /* 0x0000040000047882 */ /* 0x000fe20000000000 */
[----:B------:R-:W2:Y:S01]  /*0120*/  LDCU UR8, c[0x0][0x3a0] ;  /* 0x00007400ff0877ac */ /* 0x000ea20008000800 */
[----:B-1----:R-:W-:-:S09]  /*0130*/  ULEA UR9, UR5, UR4, 0x18 ;  /* 0x0000000405097291 */ /* 0x002fd2000f8ec0ff */
[----:B------:R-:W0:Y:S02]  /*0140*/  LDS R3, [UR9] ;  /* 0x00000009ff037984 */ /* 0x000e240008000800 */
[----:B0-----:R-:W-:Y:S01]  /*0150*/  IMAD R2, R3, 0x100, R0 ;  /* 0x0000010003027824 */ /* 0x001fe200078e0200 */
[----:B------:R-:W-:Y:S04]  /*0160*/  BAR.SYNC.DEFER_BLOCKING 0x0 ;  /* 0x0000000000007b1d */ /* 0x000fe80000010000 */
[----:B--2---:R-:W-:-:S13]  /*0170*/  ISETP.GE.AND P0, PT, R2, UR8, PT ;  /* 0x0000000802007c0c */ /* 0x004fda000bf06270 */
[----:B------:R-:W0:Y:S02]  /*0180*/  @!P0 LDC.64 R4, c[0x0][0x380] ;  /* 0x0000e000ff048b82 */ /* 0x000e240000000a00 */
[----:B0-----:R-:W-:-:S05]  /*0190*/  @!P0 IMAD.WIDE R4, R2, 0x4, R4 ;  /* 0x0000000402048825 */ /* 0x001fca00078e0204 */
[----:B------:R0:W2:Y:S01]  /*01a0*/  @!P0 LDG.E R8, desc[UR6][R4.64] ;  /* 0x0000000604088981 */ /* 0x0000a2000c1e1900 */
[C---:B------:R-:W-:Y:S01]  /*01b0*/  LOP3.LUT R6, R0.reuse, 0x1f, RZ, 0xc0, !PT ;  /* 0x0000001f00067812 */ /* 0x040fe200078ec0ff */
[----:B------:R-:W-:Y:S01]  /*01c0*/  UIADD3 UR4, UPT, UPT, UR4, 0x4, URZ ;  /* 0x0000000404047890 */ /* 0x000fe2000fffe0ff */
[----:B------:R-:W-:Y:S02]  /*01d0*/  ISETP.GT.U32.AND P6, PT, R0, 0x1f, PT ;  /* 0x0000001f0000780c */ /* 0x000fe40003fc4070 */
[C---:B------:R-:W-:Y:S01]  /*01e0*/  ISETP.NE.AND P1, PT, R6.reuse, RZ, PT ;  /* 0x000000ff0600720c */ /* 0x040fe20003f25270 */
[----:B------:R-:W-:Y:S01]  /*01f0*/  ULEA UR4, UR5, UR4, 0x18 ;  /* 0x0000000405047291 */ /* 0x000fe2000f8ec0ff */
[C---:B------:R-:W-:Y:S02]  /*0200*/  ISETP.GE.U32.AND P2, PT, R6.reuse, 0x2, PT ;  /* 0x000000020600780c */ /* 0x040fe40003f46070 */
[C---:B------:R-:W-:Y:S02]  /*0210*/  ISETP.GE.U32.AND P3, PT, R6.reuse, 0x4, PT ;  /* 0x000000040600780c */ /* 0x040fe40003f66070 */
[----:B------:R-:W-:-:S02]  /*0220*/  ISETP.GE.U32.AND P4, PT, R6, 0x8, PT ;  /* 0x000000080600780c */ /* 0x000fc40003f86070 */
[----:B------:R-:W-:Y:S02]  /*0230*/  ISETP.NE.AND P5, PT, R6, 0x1f, PT ;  /* 0x0000001f0600780c */ /* 0x000fe40003fa5270 */
[----:B0-----:R-:W-:-:S04]  /*0240*/  SHF.R.U32.HI R4, RZ, 0x3, R0 ;  /* 0x00000003ff047819 */ /* 0x001fc80000011600 */
[----:B------:R-:W-:Y:S01]  /*0250*/  LOP3.LUT R4, R4, 0x7c, RZ, 0xc0, !PT ;  /* 0x0000007c04047812 */ /* 0x000fe200078ec0ff */
[----:B--2---:R-:W0:Y:S02]  /*0260*/  SHFL.UP PT, R3, R8, 0x1, RZ ;  /* 0x0420000008037989 */ /* 0x004e2400000e00ff */
[----:B0-----:R-:W-:-:S05]  /*0270*/  @P1 FADD R8, R3, R8 ;  /* 0x0000000803081221 */ /* 0x001fca0000000000 */
[----:B------:R-:W0:Y:S02]  /*0280*/  SHFL.UP PT, R3, R8, 0x2, RZ ;  /* 0x0440000008037989 */ /* 0x000e2400000e00ff */
[----:B0-----:R-:W-:-:S05]  /*0290*/  @P2 FADD R8, R8, R3 ;  /* 0x0000000308082221 */ /* 0x001fca0000000000 */
[----:B------:R-:W0:Y:S02]  /*02a0*/  SHFL.UP PT, R3, R8, 0x4, RZ ;  /* 0x0480000008037989 */ /* 0x000e2400000e00ff */
[----:B0-----:R-:W-:-:S05]  /*02b0*/  @P3 FADD R8, R8, R3 ;  /* 0x0000000308083221 */ /* 0x001fca0000000000 */
[----:B------:R-:W0:Y:S02]  /*02c0*/  SHFL.UP PT, R3, R8, 0x8, RZ ;  /* 0x0500000008037989 */ /* 0x000e2400000e00ff */
[----:B0-----:R-:W-:-:S05]  /*02d0*/  @P4 FADD R8, R8, R3 ;  /* 0x0000000308084221 */ /* 0x001fca0000000000 */
[----:B------:R-:W0:Y:S02]  /*02e0*/  SHFL.UP PT, R3, R8, 0x10, RZ ;  /* 0x0600000008037989 */ /* 0x000e2400000e00ff */
[----:B0-----:R-:W-:-:S05]  /*02f0*/  FADD R5, R8, R3 ;  /* 0x0000000308057221 */ /* 0x001fca0000000000 */
[----:B------:R0:W-:Y:S01]  /*0300*/  @!P5 STS [R4+UR4], R5 ;  /* 0x000000050400d988 */ /* 0x0001e20008000804 */
[----:B------:R-:W-:Y:S01]  /*0310*/  BAR.SYNC.DEFER_BLOCKING 0x0 ;  /* 0x0000000000007b1d */ /* 0x000fe20000010000 */
[----:B------:R-:W-:-:S04]  /*0320*/  ISETP.GE.U32.AND P5, PT, R6, 0x10, PT ;  /* 0x000000100600780c */ /* 0x000fc80003fa6070 */
[----:B------:R-:W-:Y:S01]  /*0330*/  FSEL R3, R8, R5, !P5 ;  /* 0x0000000508037208 */ /* 0x000fe20006800000 */
[----:B------:R-:W-:Y:S08]  /*0340*/  @P6 BRA `(.L_x_2) ;  /* 0x0000000000386947 */ /* 0x000ff00003800000 */
[C---:B------:R-:W-:Y:S01]  /*0350*/  ISETP.GT.U32.AND P5, PT, R6.reuse, 0x7, PT ;  /* 0x000000070600780c */ /* 0x040fe20003fa4070 */
[----:B------:R-:W-:Y:S01]  /*0360*/  IMAD.MOV.U32 R8, RZ, RZ, RZ ;  /* 0x000000ffff087224 */ /* 0x000fe200078e00ff */
[----:B------:R-:W-:Y:S01]  /*0370*/  LEA R6, R6, UR4, 0x2 ;  /* 0x0000000406067c11 */ /* 0x000fe2000f8e10ff */
[----:B------:R-:W-:-:S10]  /*0380*/  UMOV UR5, 0xffffffff ;  /* 0xffffffff00057882 */ /* 0x000fd40000000000 */
[----:B------:R1:W2:Y:S01]  /*0390*/  @!P5 LDS R8, [R6] ;  /* 0x000000000608d984 */ /* 0x0002a20000000800 */
[----:B------:R-:W-:Y:S05]  /*03a0*/  BRA.DIV UR5, `(.L_x_3) ;  /* 0x0000000205e07947 */ /* 0x000fea000b800000 */
[----:B0-2---:R-:W0:Y:S02]  /*03b0*/  SHFL.UP PT, R5, R8, 0x1, RZ ;  /* 0x0420000008057989 */ /* 0x005e2400000e00ff */
[----:B0-----:R-:W-:-:S05]  /*03c0*/  @P1 FADD R8, R5, R8 ;  /* 0x0000000805081221 */ /* 0x001fca0000000000 */
[----:B------:R-:W0:Y:S02]  /*03d0*/  SHFL.UP PT, R5, R8, 0x2, RZ ;  /* 0x0440000008057989 */ /* 0x000e2400000e00ff */
[----:B0-----:R-:W-:-:S05]  /*03e0*/  @P2 FADD R8, R8, R5 ;  /* 0x0000000508082221 */ /* 0x001fca0000000000 */
[----:B------:R0:W2:Y:S02]  /*03f0*/  SHFL.UP PT, R5, R8, 0x4, RZ ;  /* 0x0480000008057989 */ /* 0x0000a400000e00ff */
.L_x_11:
[----:B0-2---:R-:W-:-:S05]  /*0400*/  @P3 FADD R8, R8, R5 ;  /* 0x0000000508083221 */ /* 0x005fca0000000000 */
[----:B------:R-:W-:-:S05]  /*0410*/  FSEL R5, R8, RZ, !P4 ;  /* 0x000000ff08057208 */ /* 0x000fca0006000000 */
[----:B------:R2:W-:Y:S02]  /*0420*/  STS [R6], R5 ;  /* 0x0000000506007388 */ /* 0x0005e40000000800 */
.L_x_2:
[----:B------:R-:W-:Y:S05]  /*0430*/  WARPSYNC.ALL ;  /* 0x0000000000007948 */ /* 0x000fea0003800000 */
[----:B------:R-:W-:Y:S01]  /*0440*/  ISETP.GE.U32.AND P2, PT, R0, 0x20, PT ;  /* 0x000000200000780c */ /* 0x000fe20003f46070 */
[----:B------:R-:W-:Y:S08]  /*0450*/  BAR.SYNC.DEFER_BLOCKING 0x0 ;  /* 0x0000000000007b1d */ /* 0x000ff00000010000 */
[----:B------:R-:W3:Y:S04]  /*0460*/  @!P0 LDC.64 R8, c[0x0][0x388] ;  /* 0x0000e200ff088b82 */ /* 0x000ee80000000a00 */
[----:B------:R-:W-:Y:S04]  /*0470*/  @P2 LDS R10, [R4+UR4+-0x4] ;  /* 0xfffffc04040a2984 */ /* 0x000fe80008000800 */
[----:B------:R-:W-:Y:S06]  /*0480*/  BAR.SYNC.DEFER_BLOCKING 0x0 ;  /* 0x0000000000007b1d */ /* 0x000fec0000010000 */
[----:B------:R-:W4:Y:S02]  /*0490*/  LDS R11, [UR9] ;  /* 0x00000009ff0b7984 */ /* 0x000f240008000800 */
[----:B----4-:R-:W-:-:S13]  /*04a0*/  ISETP.GE.AND P1, PT, R11, 0x1, PT ;  /* 0x000000010b00780c */ /* 0x010fda0003f26270 */
[----:B---3--:R-:W-:Y:S05]  /*04b0*/  @!P1 BRA `(.L_x_4) ;  /* 0x0000000000289947 */ /* 0x008fea0003800000 */
[----:B-12---:R-:W1:Y:S01]  /*04c0*/  LDC.64 R6, c[0x0][0x398] ;  /* 0x0000e600ff067b82 */ /* 0x006e620000000a00 */
[----:B------:R-:W-:Y:S01]  /*04d0*/  BSSY B0, `(.L_x_4) ;  /* 0x0000008000007945 */ /* 0x000fe20003800000 */
[----:B------:R-:W-:-:S13]  /*04e0*/  ISETP.GT.AND P1, PT, R11, RZ, PT ;  /* 0x000000ff0b00720c */ /* 0x000fda0003f24270 */
.L_x_5:
[----:B0-----:R-:W-:Y:S01]  /*04f0*/  IADD3 R5, PT, PT, R11, -0x1, RZ ;  /* 0xffffffff0b057810 */ /* 0x001fe20007ffe0ff */
[----:B------:R-:W-:Y:S05]  /*0500*/  YIELD ;  /* 0x0000000000007946 */ /* 0x000fea0003800000 */
[----:B-1----:R-:W-:-:S06]  /*0510*/  IMAD.WIDE.U32 R4, R5, 0x4, R6 ;  /* 0x0000000405047825 */ /* 0x002fcc00078e0006 */
[----:B------:R-:W2:Y:S02]  /*0520*/  ATOMG.E.ADD.F32.FTZ.RN.STRONG.GPU PT, R4, desc[UR6][R4.64], RZ ;  /* 0x800000ff040479a3 */ /* 0x000ea4000c1ef306 */
[----:B--2---:R-:W-:-:S13]  /*0530*/  FSETP.EQ.AND P3, PT, R4, RZ, PT ;  /* 0x000000ff0400720b */ /* 0x004fda0003f62000 */
[----:B------:R-:W-:Y:S05]  /*0540*/  @P1 BRA P3, `(.L_x_5) ;  /* 0xfffffffc00e81947 */ /* 0x000fea000183ffff */
[----:B------:R-:W-:Y:S05]  /*0550*/  BSYNC B0 ;  /* 0x0000000000007941 */ /* 0x000fea0003800000 */
.L_x_4:
[----:B------:R-:W-:Y:S01]  /*0560*/  ISETP.GE.AND P1, PT, R11, 0x1, PT ;  /* 0x000000010b00780c */ /* 0x000fe20003f26270 */
[----:B------:R-:W-:Y:S01]  /*0570*/  BSSY.RECONVERGENT B0, `(.L_x_6) ;  /* 0x000000a000007945 */ /* 0x000fe20003800200 */
[----:B------:R-:W-:Y:S01]  /*0580*/  ISETP.NE.AND P3, PT, R0, 0xff, PT ;  /* 0x000000ff0000780c */ /* 0x000fe20003f65270 */
[----:B------:R-:W-:Y:S01]  /*0590*/  @P2 FADD R3, R3, R10 ;  /* 0x0000000a03032221 */ /* 0x000fe20000000000 */
[----:B-12---:R-:W-:-:S04]  /*05a0*/  @!P0 IMAD.WIDE R6, R2, 0x4, R8 ;  /* 0x0000000402068825 */ /* 0x006fc800078e0208 */
[----:B------:R-:W-:-:S05]  /*05b0*/  IMAD.MOV.U32 R0, RZ, RZ, RZ ;  /* 0x000000ffff007224 */ /* 0x000fca00078e00ff */
[----:B------:R-:W-:Y:S05]  /*05c0*/  @!P1 BRA `(.L_x_7) ;  /* 0x0000000000109947 */ /* 0x000fea0003800000 */
[----:B0-----:R-:W0:Y:S01]  /*05d0*/  LDC.64 R4, c[0x0][0x390] ;  /* 0x0000e400ff047b82 */ /* 0x001e220000000a00 */
[----:B------:R-:W-:-:S05]  /*05e0*/  IADD3 R9, PT, PT, R11, -0x1, RZ ;  /* 0xffffffff0b097810 */ /* 0x000fca0007ffe0ff */
[----:B0-----:R-:W-:-:S05]  /*05f0*/  IMAD.WIDE.U32 R4, R9, 0x4, R4 ;  /* 0x0000000409047825 */ /* 0x001fca00078e0004 */
[----:B------:R1:W5:Y:S02]  /*0600*/  LDG.E R0, desc[UR6][R4.64] ;  /* 0x0000000604007981 */ /* 0x000364000c1e1900 */
.L_x_7:
[----:B------:R-:W-:Y:S05]  /*0610*/  BSYNC.RECONVERGENT B0 ;  /* 0x0000000000007941 */ /* 0x000fea0003800200 */
.L_x_6:
[----:B01---5:R-:W-:-:S05]  /*0620*/  @!P0 FADD R5, R0, R3 ;  /* 0x0000000300058221 */ /* 0x023fca0000000000 */
[----:B------:R0:W-:Y:S01]  /*0630*/  @!P0 STG.E desc[UR6][R6.64], R5 ;  /* 0x0000000506008986 */ /* 0x0001e2000c101906 */
[----:B------:R-:W-:Y:S05]  /*0640*/  @P3 EXIT ;  /* 0x000000000000394d */ /* 0x000fea0003800000 */
[----:B0-----:R-:W0:Y:S01]  /*0650*/  LDC.64 R4, c[0x0][0x390] ;  /* 0x0000e400ff047b82 */ /* 0x001e220000000a00 */
[----:B------:R-:W-:Y:S01]  /*0660*/  FADD R7, R0, R3 ;  /* 0x0000000300077221 */ /* 0x000fe20000000000 */
[----:B0-----:R-:W-:-:S05]  /*0670*/  IMAD.WIDE R2, R11, 0x4, R4 ;  /* 0x000000040b027825 */ /* 0x001fca00078e0204 */
[----:B------:R0:W-:Y:S01]  /*0680*/  STG.E desc[UR6][R2.64], R7 ;  /* 0x0000000702007986 */ /* 0x0001e2000c101906 */
[----:B------:R-:W-:Y:S06]  /*0690*/  MEMBAR.SC.GPU ;  /* 0x0000000000007992 */ /* 0x000fec0000002000 */
[----:B------:R-:W-:-:S00]  /*06a0*/  ERRBAR ;  /* 0x00000000000079ab */ /* 0x000fc00000000000 */
[----:B------:R-:W-:Y:S06]  /*06b0*/  CGAERRBAR ;  /* 0x00000000000075ab */ /* 0x000fec0000000000 */
[----:B------:R-:W-:Y:S04]  /*06c0*/  CCTL.IVALL ;  /* 0x00000000ff00798f */ /* 0x000fe80002000000 */
[----:B------:R-:W1:Y:S01]  /*06d0*/  LDS R5, [UR9] ;  /* 0x00000009ff057984 */ /* 0x000e620008000800 */
[----:B0-----:R-:W1:Y:S01]  /*06e0*/  LDC.64 R2, c[0x0][0x398] ;  /* 0x0000e600ff027b82 */ /* 0x001e620000000a00 */
[----:B------:R-:W-:-:S02]  /*06f0*/  IMAD.MOV.U32 R7, RZ, RZ, 0x3f800000 ;  /* 0x3f800000ff077424 */ /* 0x000fc400078e00ff */
[----:B-1----:R-:W-:-:S05]  /*0700*/  IMAD.WIDE R2, R5, 0x4, R2 ;  /* 0x0000000405027825 */ /* 0x002fca00078e0202 */
[----:B------:R-:W-:Y:S01]  /*0710*/  ATOMG.E.ADD.F32.FTZ.RN.STRONG.GPU PT, RZ, desc[UR6][R2.64], R7 ;  /* 0x8000000702ff79a3 */ /* 0x000fe2000c1ef306 */
[----:B------:R-:W-:Y:S05]  /*0720*/  EXIT ;  /* 0x000000000000794d */ /* 0x000fea0003800000 */
.L_x_3:
[----:B------:R-:W-:Y:S01]  /*0730*/  HFMA2 R12, -RZ, RZ, 0, 0 ;  /* 0x00000000ff0c7431 */ /* 0x000fe200000001ff */
[----:B--2---:R-:W-:Y:S01]  /*0740*/  MOV R10, R8 ;  /* 0x00000008000a7202 */ /* 0x004fe20000000f00 */
[----:B------:R-:W-:Y:S02]  /*0750*/  IMAD.MOV.U32 R9, RZ, RZ, 0x1 ;  /* 0x00000001ff097424 */ /* 0x000fe400078e00ff */
[----:B------:R-:W-:-:S07]  /*0760*/  IMAD.MOV.U32 R7, RZ, RZ, -0x1 ;  /* 0xffffffffff077424 */ /* 0x000fce00078e00ff */
[----:B01----:R-:W-:Y:S05]  /*0770*/  WARPSYNC.COLLECTIVE R7, `(.L_x_8) ;  /* 0x0000000007087348 */ /* 0x003fea0003c00000 */
[----:B0-----:R0:W2:Y:S02]  /*0780*/  SHFL.UP P5, R5, R10, R9, R12 ;  /* 0x040000090a057389 */ /* 0x0010a400000a000c */
[----:B012---:R-:W-:Y:S05]  /*0790*/  ENDCOLLECTIVE ;  /* 0x000000000000791b */ /* 0x007fea0003800000 */
.L_x_8:
[----:B------:R-:W-:Y:S02]  /*07a0*/  IMAD.MOV.U32 R9, RZ, RZ, 0x2 ;  /* 0x00000002ff097424 */ /* 0x000fe400078e00ff */
[----:B------:R-:W-:-:S05]  /*07b0*/  @P1 FADD R8, R5, R8 ;  /* 0x0000000805081221 */ /* 0x000fca0000000000 */
[----:B------:R-:W-:-:S07]  /*07c0*/  MOV R10, R8 ;  /* 0x00000008000a7202 */ /* 0x000fce0000000f00 */
[----:B------:R-:W-:Y:S05]  /*07d0*/  WARPSYNC.COLLECTIVE R7, `(.L_x_9) ;  /* 0x0000000007087348 */ /* 0x000fea0003c00000 */
[----:B------:R0:W1:Y:S02]  /*07e0*/  SHFL.UP P5, R5, R10, R9, R12 ;  /* 0x040000090a057389 */ /* 0x00006400000a000c */
[----:B01----:R-:W-:Y:S05]  /*07f0*/  ENDCOLLECTIVE ;  /* 0x000000000000791b */ /* 0x003fea0003800000 */
.L_x_9:
[----:B------:R-:W-:Y:S02]  /*0800*/  IMAD.MOV.U32 R9, RZ, RZ, 0x4 ;  /* 0x00000004ff097424 */ /* 0x000fe400078e00ff */
[----:B------:R-:W-:-:S05]  /*0810*/  @P2 FADD R8, R8, R5 ;  /* 0x0000000508082221 */ /* 0x000fca0000000000 */
[----:B------:R-:W-:-:S07]  /*0820*/  MOV R10, R8 ;  /* 0x00000008000a7202 */ /* 0x000fce0000000f00 */
[----:B------:R-:W-:Y:S05]  /*0830*/  WARPSYNC.COLLECTIVE R7, `(.L_x_10) ;  /* 0x0000000007087348 */ /* 0x000fea0003c00000 */
[----:B------:R0:W1:Y:S02]  /*0840*/  SHFL.UP P5, R5, R10, R9, R12 ;  /* 0x040000090a057389 */ /* 0x00006400000a000c */
[----:B01----:R-:W-:Y:S05]  /*0850*/  ENDCOLLECTIVE ;  /* 0x000000000000791b */ /* 0x003fea0003800000 */
.L_x_10:
[----:B------:R-:W-:Y:S05]  /*0860*/  BRA `(.L_x_11) ;  /* 0xfffffff800e47947 */ /* 0x000fea000383ffff */
.L_x_12:
[----:B------:R-:W-:-:S00]  /*0870*/  BRA `(.L_x_12) ;  /* 0xfffffffc00fc7947 */ /* 0x000fc0000383ffff */
[----:B------:R-:W-:-:S00]  /*0880*/  NOP ;  /* 0x0000000000007918 */ /* 0x000fc00000000000 */
[----:B------:R-:W-:-:S00]  /*0890*/  NOP ;  /* 0x0000000000007918 */ /* 0x000fc00000000000 */
[----:B------:R-:W-:-:S00]  /*08a0*/  NOP ;  /* 0x0000000000007918 */ /* 0x000fc00000000000 */
[----:B------:R-:W-:-:S00]  /*08b0*/  NOP ;  /* 0x0000000000007918 */ /* 0x000fc00000000000 */
[----:B------:R-:W-:-:S00]  /*08c0*/  NOP ;  /* 0x0000000000007918 */ /* 0x000fc00000000000 */
[----:B------:R-:W-:-:S00]  /*08d0*/  NOP ;  /* 0x0000000000007918 */ /* 0x000fc00000000000 */
[----:B------:R-:W-:-:S00]  /*08e0*/  NOP ;  /* 0x0000000000007918 */ /* 0x000fc00000000000 */
[----:B------:R-:W-:-:S00]  /*08f0*/  NOP ;  /* 0x0000000000007918 */ /* 0x000fc00000000000 */
.L_x_13:


//--------------------- .nv.shared._Z14inclusive_scanILi256EEvPfS0_S0_S0_i --------------------------
	.section	.nv.shared._Z14inclusive_scanILi256EEvPfS0_S0_S0_i,"aw",@nobits
	.sectionflags	@""
	.align	4
.nv.shared._Z14inclusive_scanILi256EEvPfS0_S0_S0_i:
	.zero		1060


//--------------------- .nv.shared.reserved.0     --------------------------
	.section	.nv.shared.reserved.0,"aw",@nobits
	.weak		__nv_reservedSMEM_offset_0_alias
	.size		__nv_reservedSMEM_offset_0_alias, 0, 64
	.other		__nv_reservedSMEM_offset_0_alias,@"STO_CUDA_RESERVED_SHARED STV_DEFAULT"
__nv_reservedSMEM_offset_0_alias:
	.zero		0
	.zero		64


//--------------------- .nv.global                --------------------------
	.section	.nv.global,"aw",@nobits
	.align	4
.nv.global:
	.type		blockCounter,@object
	.size		blockCounter,(.L_0 - blockCounter)
blockCounter:
	.zero		4
.L_0:


//--------------------- .nv.constant0._Z14inclusive_scanILi256EEvPfS0_S0_S0_i --------------------------
	.section	.nv.constant0._Z14inclusive_scanILi256EEvPfS0_S0_S0_i,"a",@progbits
	.sectionflags	@""
	.align	4
.nv.constant0._Z14inclusive_scanILi256EEvPfS0_S0_S0_i:
	.zero		932


//--------------------- SYMBOLS --------------------------

	.type		.nv.reservedSmem.offset0,@object
	.size		.nv.reservedSmem.offset0,0x4
	.type		.nv.reservedSmem.cap,@object
	.size		.nv.reservedSmem.cap,0x4
